//
// Generated by NVIDIA NVVM Compiler
//
// Compiler Build ID: CL-36424714
// Cuda compilation tools, release 13.0, V13.0.88
// Based on NVVM 20.0.0
//

.version 9.0
.target sm_100
.address_size 64

	// .globl	_Z14my_gpu_averagePf
.global .align 4 .b8 dev_x[4000000];
.global .align 8 .f64 sum_x;

.visible .entry _Z14my_gpu_averagePf(
	.param .u64 .ptr .align 1 _Z14my_gpu_averagePf_param_0
)
{


	ret;

}


// ===== COMPILED SASS (sm_100) =====

	.target	sm_100

	.elftype	@"ET_EXEC"


//--------------------- .note.nv.tkinfo           --------------------------
	.section	.note.nv.tkinfo,"",@"SHT_NOTE"
	.sectionflags	@"SHF_NOTE_NV_TKINFO"
	.tkinfo
        /*0018*/ 	.word	0x00000002
        /*0030*/ 	.string	""
        /*0030*/ 	.string	"ptxas"
        /*0030*/ 	.string	"Cuda compilation tools, release 13.0, V13.0.88"
        /*0030*/ 	.string	"Build cuda_13.0.r13.0/compiler.36424714_0"
        /*0030*/ 	.string	"-arch sm_100 -m 64 "



//--------------------- .note.nv.cuinfo           --------------------------
	.section	.note.nv.cuinfo,"",@"SHT_NOTE"
	.sectionflags	@"SHF_NOTE_NV_CUINFO"
        /*0018*/ 	.short	0x0002
        /*001a*/ 	.short	0x0064
        /*001c*/ 	.short	0x0082
	.zero		2


//--------------------- .nv.info                  --------------------------
	.section	.nv.info,"",@"SHT_CUDA_INFO"
	.align	4


	//----- nvinfo : EIATTR_REGCOUNT
	.align		4
        /*0000*/ 	.byte	0x04, 0x2f
        /*0002*/ 	.short	(.L_3 - .L_2)
	.align		4
.L_2:
        /*0004*/ 	.word	index@(_Z14my_gpu_averagePf)
        /*0008*/ 	.word	0x00000004


	//----- nvinfo : EIATTR_FRAME_SIZE
	.align		4
.L_3:
        /*000c*/ 	.byte	0x04, 0x11
        /*000e*/ 	.short	(.L_5 - .L_4)
	.align		4
.L_4:
        /*0010*/ 	.word	index@(_Z14my_gpu_averagePf)
        /*0014*/ 	.word	0x00000000


	//----- nvinfo : EIATTR_MIN_STACK_SIZE
	.align		4
.L_5:
        /*0018*/ 	.byte	0x04, 0x12
        /*001a*/ 	.short	(.L_7 - .L_6)
	.align		4
.L_6:
        /*001c*/ 	.word	index@(_Z14my_gpu_averagePf)
        /*0020*/ 	.word	0x00000000
.L_7:


//--------------------- .nv.compat                --------------------------
	.section	.nv.compat,"",@"SHT_CUDA_COMPAT_INFO"
	.align	4
        /*0000*/ 	.byte	0x02, 0x09, 0x00, 0x00, 0x02, 0x02, 0x01, 0x00, 0x02, 0x05, 0x05, 0x00, 0x03, 0x07, 0x01, 0x01
        /*0010*/ 	.byte	0x02, 0x03, 0x00, 0x00, 0x02, 0x06, 0x01, 0x00, 0x04, 0x0b, 0x08, 0x00, 0x09, 0x00, 0x00, 0x00
        /*0020*/ 	.byte	0x00, 0x00, 0x00, 0x00


//--------------------- .nv.info._Z14my_gpu_averagePf --------------------------
	.section	.nv.info._Z14my_gpu_averagePf,"",@"SHT_CUDA_INFO"
	.sectionflags	@""
	.align	4


	//----- nvinfo : EIATTR_CUDA_API_VERSION
	.align		4
        /*0000*/ 	.byte	0x04, 0x37
        /*0002*/ 	.short	(.L_9 - .L_8)
.L_8:
        /*0004*/ 	.word	0x00000082


	//----- nvinfo : EIATTR_KPARAM_INFO
	.align		4
.L_9:
        /*0008*/ 	.byte	0x04, 0x17
        /*000a*/ 	.short	(.L_11 - .L_10)
.L_10:
        /*000c*/ 	.word	0x00000000
        /*0010*/ 	.short	0x0000
        /*0012*/ 	.short	0x0000
        /*0014*/ 	.byte	0x00, 0xf5, 0x21, 0x00


	//----- nvinfo : EIATTR_SPARSE_MMA_MASK
	.align		4
.L_11:
        /*0018*/ 	.byte	0x03, 0x50
        /*001a*/ 	.short	0x0000


	//----- nvinfo : EIATTR_MAXREG_COUNT
	.align		4
        /*001c*/ 	.byte	0x03, 0x1b
        /*001e*/ 	.short	0x00ff


	//----- nvinfo : EIATTR_MERCURY_ISA_VERSION
	.align		4
        /*0020*/ 	.byte	0x03, 0x5f
        /*0022*/ 	.short	0x0101


	//----- nvinfo : EIATTR_VRC_CTA_INIT_COUNT
	.align		4
        /*0024*/ 	.byte	0x02, 0x4a
	.zero		1
	.zero		1


	//----- nvinfo : EIATTR_EXIT_INSTR_OFFSETS
	.align		4
        /*0028*/ 	.byte	0x04, 0x1c
        /*002a*/ 	.short	(.L_13 - .L_12)


	//   ....[0]....
.L_12:
        /*002c*/ 	.word	0x00000010


	//----- nvinfo : EIATTR_CBANK_PARAM_SIZE
	.align		4
.L_13:
        /*0030*/ 	.byte	0x03, 0x19
        /*0032*/ 	.short	0x0008


	//----- nvinfo : EIATTR_PARAM_CBANK
	.align		4
        /*0034*/ 	.byte	0x04, 0x0a
        /*0036*/ 	.short	(.L_15 - .L_14)
	.align		4
.L_14:
        /*0038*/ 	.word	index@(.nv.constant0._Z14my_gpu_averagePf)
        /*003c*/ 	.short	0x0380
        /*003e*/ 	.short	0x0008


	//----- nvinfo : EIATTR_SW_WAR
	.align		4
.L_15:
        /*0040*/ 	.byte	0x04, 0x36
        /*0042*/ 	.short	(.L_17 - .L_16)
.L_16:
        /*0044*/ 	.word	0x00000008
.L_17:


//--------------------- .nv.callgraph             --------------------------
	.section	.nv.callgraph,"",@"SHT_CUDA_CALLGRAPH"
	.align	4
	.sectionentsize	8
	.align		4
        /*0000*/ 	.word	0x00000000
	.align		4
        /*0004*/ 	.word	0xffffffff
	.align		4
        /*0008*/ 	.word	0x00000000
	.align		4
        /*000c*/ 	.word	0xfffffffe
	.align		4
        /*0010*/ 	.word	0x00000000
	.align		4
        /*0014*/ 	.word	0xfffffffd
	.align		4
        /*0018*/ 	.word	0x00000000
	.align		4
        /*001c*/ 	.word	0xfffffffc


//--------------------- .nv.constant4             --------------------------
	.section	.nv.constant4,"a",@progbits
	.align	8
	.align		8
.nv.constant4:
        /*0000*/ 	.dword	dev_x
	.align		8
        /*0008*/ 	.dword	sum_x


//--------------------- .text._Z14my_gpu_averagePf --------------------------
	.section	.text._Z14my_gpu_averagePf,"ax",@progbits
	.align	128
        .global         _Z14my_gpu_averagePf
        .type           _Z14my_gpu_averagePf,@function
        .size           _Z14my_gpu_averagePf,(.L_x_1 - _Z14my_gpu_averagePf)
        .other          _Z14my_gpu_averagePf,@"STO_CUDA_ENTRY STV_DEFAULT"
_Z14my_gpu_averagePf:
.text._Z14my_gpu_averagePf:
[----:B------:R-:W-:Y:S01]  /*0000*/  LDC R1, c[0x0][0x37c] ;  /* 0x0000df00ff017b82 */ /* 0x000fe20000000800 */
[----:B------:R-:W-:Y:S05]  /*0010*/  EXIT ;  /* 0x000000000000794d */ /* 0x000fea0003800000 */
.L_x_0:
[----:B------:R-:W-:-:S00]  /*0020*/  BRA `(.L_x_0) ;  /* 0xfffffffc00fc7947 */ /* 0x000fc0000383ffff */
[----:B------:R-:W-:-:S00]  /*0030*/  NOP ;  /* 0x0000000000007918 */ /* 0x000fc00000000000 */
        /* <DEDUP_REMOVED lines=12> */
.L_x_1:


//--------------------- .nv.shared.reserved.0     --------------------------
	.section	.nv.shared.reserved.0,"aw",@nobits
	.weak		__nv_reservedSMEM_offset_0_alias
	.size		__nv_reservedSMEM_offset_0_alias, 0, 64
	.other		__nv_reservedSMEM_offset_0_alias,@"STO_CUDA_RESERVED_SHARED STV_DEFAULT"
__nv_reservedSMEM_offset_0_alias:
	.zero		0
	.zero		64


//--------------------- .nv.global                --------------------------
	.section	.nv.global,"aw",@nobits
	.align	8
.nv.global:
	.type		sum_x,@object
	.size		sum_x,(dev_x - sum_x)
sum_x:
	.zero		8
	.type		dev_x,@object
	.size		dev_x,(.L_0 - dev_x)
dev_x:
	.zero		4000000
.L_0:


//--------------------- .nv.constant0._Z14my_gpu_averagePf --------------------------
	.section	.nv.constant0._Z14my_gpu_averagePf,"a",@progbits
	.sectionflags	@""
	.align	4
.nv.constant0._Z14my_gpu_averagePf:
	.zero		904


//--------------------- SYMBOLS --------------------------

	.type		.nv.reservedSmem.offset0,@object
	.size		.nv.reservedSmem.offset0,0x4
